//
// Generated by NVIDIA NVVM Compiler
//
// Compiler Build ID: CL-36424714
// Cuda compilation tools, release 13.0, V13.0.88
// Based on NVVM 20.0.0
//

.version 9.0
.target sm_100
.address_size 64

	// .globl	_Z10compute_piPfS_

.visible .entry _Z10compute_piPfS_(
	.param .u64 .ptr .align 1 _Z10compute_piPfS__param_0,
	.param .u64 .ptr .align 1 _Z10compute_piPfS__param_1
)
{
	.reg .pred 	%p<10>;
	.reg .b32 	%r<35>;
	.reg .b32 	%f<35>;
	.reg .b64 	%rd<17>;

	ld.param.u64 	%rd2, [_Z10compute_piPfS__param_0];
	ld.param.u64 	%rd3, [_Z10compute_piPfS__param_1];
	cvta.to.global.u64 	%rd1, %rd3;
	mov.u32 	%r12, %ntid.x;
	mov.u32 	%r13, %ctaid.x;
	mov.u32 	%r14, %tid.x;
	mad.lo.s32 	%r1, %r12, %r13, %r14;
	mov.u32 	%r15, %nctaid.x;
	mul.lo.s32 	%r16, %r12, %r15;
	shl.b32 	%r2, %r16, 1;
	shl.b32 	%r32, %r1, 1;
	shl.b32 	%r4, %r16, 4;
	mov.b32 	%r33, 0;
	mul.wide.s32 	%rd6, %r2, 4;
	mov.u32 	%r34, %r33;
$L__BB0_1:
	mul.wide.s32 	%rd4, %r32, 4;
	add.s64 	%rd5, %rd1, %rd4;
	ld.global.f32 	%f1, [%rd5];
	ld.global.f32 	%f2, [%rd5+4];
	mul.f32 	%f3, %f2, %f2;
	fma.rn.f32 	%f4, %f1, %f1, %f3;
	setp.le.f32 	%p1, %f4, 0f3F800000;
	selp.u32 	%r17, 1, 0, %p1;
	add.s32 	%r18, %r34, %r17;
	add.s64 	%rd7, %rd5, %rd6;
	ld.global.f32 	%f5, [%rd7];
	ld.global.f32 	%f6, [%rd7+4];
	mul.f32 	%f7, %f6, %f6;
	fma.rn.f32 	%f8, %f5, %f5, %f7;
	setp.le.f32 	%p2, %f8, 0f3F800000;
	selp.u32 	%r19, 1, 0, %p2;
	add.s32 	%r20, %r18, %r19;
	add.s64 	%rd8, %rd7, %rd6;
	ld.global.f32 	%f9, [%rd8];
	ld.global.f32 	%f10, [%rd8+4];
	mul.f32 	%f11, %f10, %f10;
	fma.rn.f32 	%f12, %f9, %f9, %f11;
	setp.le.f32 	%p3, %f12, 0f3F800000;
	selp.u32 	%r21, 1, 0, %p3;
	add.s32 	%r22, %r20, %r21;
	add.s64 	%rd9, %rd8, %rd6;
	ld.global.f32 	%f13, [%rd9];
	ld.global.f32 	%f14, [%rd9+4];
	mul.f32 	%f15, %f14, %f14;
	fma.rn.f32 	%f16, %f13, %f13, %f15;
	setp.le.f32 	%p4, %f16, 0f3F800000;
	selp.u32 	%r23, 1, 0, %p4;
	add.s32 	%r24, %r22, %r23;
	add.s64 	%rd10, %rd9, %rd6;
	ld.global.f32 	%f17, [%rd10];
	ld.global.f32 	%f18, [%rd10+4];
	mul.f32 	%f19, %f18, %f18;
	fma.rn.f32 	%f20, %f17, %f17, %f19;
	setp.le.f32 	%p5, %f20, 0f3F800000;
	selp.u32 	%r25, 1, 0, %p5;
	add.s32 	%r26, %r24, %r25;
	add.s64 	%rd11, %rd10, %rd6;
	ld.global.f32 	%f21, [%rd11];
	ld.global.f32 	%f22, [%rd11+4];
	mul.f32 	%f23, %f22, %f22;
	fma.rn.f32 	%f24, %f21, %f21, %f23;
	setp.le.f32 	%p6, %f24, 0f3F800000;
	selp.u32 	%r27, 1, 0, %p6;
	add.s32 	%r28, %r26, %r27;
	add.s64 	%rd12, %rd11, %rd6;
	ld.global.f32 	%f25, [%rd12];
	ld.global.f32 	%f26, [%rd12+4];
	mul.f32 	%f27, %f26, %f26;
	fma.rn.f32 	%f28, %f25, %f25, %f27;
	setp.le.f32 	%p7, %f28, 0f3F800000;
	selp.u32 	%r29, 1, 0, %p7;
	add.s32 	%r30, %r28, %r29;
	add.s64 	%rd13, %rd12, %rd6;
	ld.global.f32 	%f29, [%rd13];
	ld.global.f32 	%f30, [%rd13+4];
	mul.f32 	%f31, %f30, %f30;
	fma.rn.f32 	%f32, %f29, %f29, %f31;
	setp.le.f32 	%p8, %f32, 0f3F800000;
	selp.u32 	%r31, 1, 0, %p8;
	add.s32 	%r34, %r30, %r31;
	add.s32 	%r33, %r33, 8;
	add.s32 	%r32, %r32, %r4;
	setp.ne.s32 	%p9, %r33, 10000;
	@%p9 bra 	$L__BB0_1;
	cvta.to.global.u64 	%rd14, %rd2;
	cvt.rn.f32.u32 	%f33, %r34;
	div.rn.f32 	%f34, %f33, 0f461C4000;
	mul.wide.s32 	%rd15, %r1, 4;
	add.s64 	%rd16, %rd14, %rd15;
	st.global.f32 	[%rd16], %f34;
	ret;

}


// ===== COMPILED SASS (sm_100) =====

	.target	sm_100

	.elftype	@"ET_EXEC"


//--------------------- .note.nv.tkinfo           --------------------------
	.section	.note.nv.tkinfo,"",@"SHT_NOTE"
	.sectionflags	@"SHF_NOTE_NV_TKINFO"
	.tkinfo
        /*0018*/ 	.word	0x00000002
        /*0030*/ 	.string	""
        /*0030*/ 	.string	"ptxas"
        /*0030*/ 	.string	"Cuda compilation tools, release 13.0, V13.0.88"
        /*0030*/ 	.string	"Build cuda_13.0.r13.0/compiler.36424714_0"
        /*0030*/ 	.string	"-arch sm_100 -m 64 "



//--------------------- .note.nv.cuinfo           --------------------------
	.section	.note.nv.cuinfo,"",@"SHT_NOTE"
	.sectionflags	@"SHF_NOTE_NV_CUINFO"
        /*0018*/ 	.short	0x0002
        /*001a*/ 	.short	0x0064
        /*001c*/ 	.short	0x0082
	.zero		2


//--------------------- .nv.info                  --------------------------
	.section	.nv.info,"",@"SHT_CUDA_INFO"
	.align	4


	//----- nvinfo : EIATTR_REGCOUNT
	.align		4
        /*0000*/ 	.byte	0x04, 0x2f
        /*0002*/ 	.short	(.L_1 - .L_0)
	.align		4
.L_0:
        /*0004*/ 	.word	index@(_Z10compute_piPfS_)
        /*0008*/ 	.word	0x00000020


	//----- nvinfo : EIATTR_FRAME_SIZE
	.align		4
.L_1:
        /*000c*/ 	.byte	0x04, 0x11
        /*000e*/ 	.short	(.L_3 - .L_2)
	.align		4
.L_2:
        /*0010*/ 	.word	index@($__internal_0_$__cuda_sm3x_div_rn_noftz_f32_slowpath)
        /*0014*/ 	.word	0x00000000


	//----- nvinfo : EIATTR_FRAME_SIZE
	.align		4
.L_3:
        /*0018*/ 	.byte	0x04, 0x11
        /*001a*/ 	.short	(.L_5 - .L_4)
	.align		4
.L_4:
        /*001c*/ 	.word	index@(_Z10compute_piPfS_)
        /*0020*/ 	.word	0x00000000


	//----- nvinfo : EIATTR_MIN_STACK_SIZE
	.align		4
.L_5:
        /*0024*/ 	.byte	0x04, 0x12
        /*0026*/ 	.short	(.L_7 - .L_6)
	.align		4
.L_6:
        /*0028*/ 	.word	index@(_Z10compute_piPfS_)
        /*002c*/ 	.word	0x00000000
.L_7:


//--------------------- .nv.compat                --------------------------
	.section	.nv.compat,"",@"SHT_CUDA_COMPAT_INFO"
	.align	4
        /*0000*/ 	.byte	0x02, 0x09, 0x00, 0x00, 0x02, 0x02, 0x01, 0x00, 0x02, 0x05, 0x05, 0x00, 0x03, 0x07, 0x01, 0x01
        /*0010*/ 	.byte	0x02, 0x03, 0x00, 0x00, 0x02, 0x06, 0x01, 0x00, 0x04, 0x0b, 0x08, 0x00, 0x01, 0x00, 0x00, 0x00
        /*0020*/ 	.byte	0x00, 0x00, 0x00, 0x00


//--------------------- .nv.info._Z10compute_piPfS_ --------------------------
	.section	.nv.info._Z10compute_piPfS_,"",@"SHT_CUDA_INFO"
	.sectionflags	@""
	.align	4


	//----- nvinfo : EIATTR_CUDA_API_VERSION
	.align		4
        /*0000*/ 	.byte	0x04, 0x37
        /*0002*/ 	.short	(.L_9 - .L_8)
.L_8:
        /*0004*/ 	.word	0x00000082


	//----- nvinfo : EIATTR_KPARAM_INFO
	.align		4
.L_9:
        /*0008*/ 	.byte	0x04, 0x17
        /*000a*/ 	.short	(.L_11 - .L_10)
.L_10:
        /*000c*/ 	.word	0x00000000
        /*0010*/ 	.short	0x0001
        /*0012*/ 	.short	0x0008
        /*0014*/ 	.byte	0x00, 0xf5, 0x21, 0x00


	//----- nvinfo : EIATTR_KPARAM_INFO
	.align		4
.L_11:
        /*0018*/ 	.byte	0x04, 0x17
        /*001a*/ 	.short	(.L_13 - .L_12)
.L_12:
        /*001c*/ 	.word	0x00000000
        /*0020*/ 	.short	0x0000
        /*0022*/ 	.short	0x0000
        /*0024*/ 	.byte	0x00, 0xf5, 0x21, 0x00


	//----- nvinfo : EIATTR_SPARSE_MMA_MASK
	.align		4
.L_13:
        /*0028*/ 	.byte	0x03, 0x50
        /*002a*/ 	.short	0x0000


	//----- nvinfo : EIATTR_MAXREG_COUNT
	.align		4
        /*002c*/ 	.byte	0x03, 0x1b
        /*002e*/ 	.short	0x00ff


	//----- nvinfo : EIATTR_MERCURY_ISA_VERSION
	.align		4
        /*0030*/ 	.byte	0x03, 0x5f
        /*0032*/ 	.short	0x0101


	//----- nvinfo : EIATTR_VRC_CTA_INIT_COUNT
	.align		4
        /*0034*/ 	.byte	0x02, 0x4a
	.zero		1
	.zero		1


	//----- nvinfo : EIATTR_EXIT_INSTR_OFFSETS
	.align		4
        /*0038*/ 	.byte	0x04, 0x1c
        /*003a*/ 	.short	(.L_15 - .L_14)


	//   ....[0]....
.L_14:
        /*003c*/ 	.word	0x00000620


	//----- nvinfo : EIATTR_CRS_STACK_SIZE
	.align		4
.L_15:
        /*0040*/ 	.byte	0x04, 0x1e
        /*0042*/ 	.short	(.L_17 - .L_16)
.L_16:
        /*0044*/ 	.word	0x00000000


	//----- nvinfo : EIATTR_CBANK_PARAM_SIZE
	.align		4
.L_17:
        /*0048*/ 	.byte	0x03, 0x19
        /*004a*/ 	.short	0x0010


	//----- nvinfo : EIATTR_PARAM_CBANK
	.align		4
        /*004c*/ 	.byte	0x04, 0x0a
        /*004e*/ 	.short	(.L_19 - .L_18)
	.align		4
.L_18:
        /*0050*/ 	.word	index@(.nv.constant0._Z10compute_piPfS_)
        /*0054*/ 	.short	0x0380
        /*0056*/ 	.short	0x0010


	//----- nvinfo : EIATTR_SW_WAR
	.align		4
.L_19:
        /*0058*/ 	.byte	0x04, 0x36
        /*005a*/ 	.short	(.L_21 - .L_20)
.L_20:
        /*005c*/ 	.word	0x00000008
.L_21:


//--------------------- .nv.callgraph             --------------------------
	.section	.nv.callgraph,"",@"SHT_CUDA_CALLGRAPH"
	.align	4
	.sectionentsize	8
	.align		4
        /*0000*/ 	.word	0x00000000
	.align		4
        /*0004*/ 	.word	0xffffffff
	.align		4
        /*0008*/ 	.word	0x00000000
	.align		4
        /*000c*/ 	.word	0xfffffffe
	.align		4
        /*0010*/ 	.word	0x00000000
	.align		4
        /*0014*/ 	.word	0xfffffffd
	.align		4
        /*0018*/ 	.word	0x00000000
	.align		4
        /*001c*/ 	.word	0xfffffffc


//--------------------- .text._Z10compute_piPfS_  --------------------------
	.section	.text._Z10compute_piPfS_,"ax",@progbits
	.align	128
        .global         _Z10compute_piPfS_
        .type           _Z10compute_piPfS_,@function
        .size           _Z10compute_piPfS_,(.L_x_16 - _Z10compute_piPfS_)
        .other          _Z10compute_piPfS_,@"STO_CUDA_ENTRY STV_DEFAULT"
_Z10compute_piPfS_:
.text._Z10compute_piPfS_:
[----:B------:R-:W-:Y:S01]  /*0000*/  LDC R1, c[0x0][0x37c] ;  /* 0x0000df00ff017b82 */ /* 0x000fe20000000800 */
[----:B------:R-:W0:Y:S01]  /*0010*/  S2R R14, SR_CTAID.X ;  /* 0x00000000000e7919 */ /* 0x000e220000002500 */
[----:B------:R-:W1:Y:S06]  /*0020*/  LDCU UR4, c[0x0][0x360] ;  /* 0x00006c00ff0477ac */ /* 0x000e6c0008000800 */
[----:B------:R-:W1:Y:S01]  /*0030*/  LDC R0, c[0x0][0x370] ;  /* 0x0000dc00ff007b82 */ /* 0x000e620000000800 */
[----:B------:R-:W-:Y:S01]  /*0040*/  IMAD.MOV.U32 R16, RZ, RZ, RZ ;  /* 0x000000ffff107224 */ /* 0x000fe200078e00ff */
[----:B------:R-:W0:Y:S01]  /*0050*/  S2R R5, SR_TID.X ;  /* 0x0000000000057919 */ /* 0x000e220000002100 */
[----:B------:R-:W2:Y:S05]  /*0060*/  LDCU.64 UR6, c[0x0][0x358] ;  /* 0x00006b00ff0677ac */ /* 0x000eaa0008000a00 */
[----:B------:R-:W3:Y:S01]  /*0070*/  LDC.64 R2, c[0x0][0x388] ;  /* 0x0000e200ff027b82 */ /* 0x000ee20000000a00 */
[----:B-1----:R-:W-:-:S04]  /*0080*/  IMAD R0, R0, UR4, RZ ;  /* 0x0000000400007c24 */ /* 0x002fc8000f8e02ff */
[----:B------:R-:W-:Y:S02]  /*0090*/  IMAD.SHL.U32 R17, R0, 0x2, RZ ;  /* 0x0000000200117824 */ /* 0x000fe400078e00ff */
[----:B0-----:R-:W-:Y:S01]  /*00a0*/  IMAD R14, R14, UR4, R5 ;  /* 0x000000040e0e7c24 */ /* 0x001fe2000f8e0205 */
[----:B------:R-:W-:-:S04]  /*00b0*/  UMOV UR4, URZ ;  /* 0x000000ff00047c82 */ /* 0x000fc80008000000 */
[----:B--23--:R-:W-:-:S07]  /*00c0*/  SHF.L.U32 R15, R14, 0x1, RZ ;  /* 0x000000010e0f7819 */ /* 0x00cfce00000006ff */
.L_x_0:
[----:B------:R-:W-:-:S05]  /*00d0*/  IMAD.WIDE R6, R15, 0x4, R2 ;  /* 0x000000040f067825 */ /* 0x000fca00078e0202 */
[----:B------:R-:W2:Y:S01]  /*00e0*/  LDG.E R19, desc[UR6][R6.64+0x4] ;  /* 0x0000040606137981 */ /* 0x000ea2000c1e1900 */
[----:B------:R-:W-:-:S03]  /*00f0*/  IMAD.WIDE R8, R17, 0x4, R6 ;  /* 0x0000000411087825 */ /* 0x000fc600078e0206 */
[----:B------:R0:W3:Y:S04]  /*0100*/  LDG.E R20, desc[UR6][R6.64] ;  /* 0x0000000606147981 */ /* 0x0000e8000c1e1900 */
[----:B------:R-:W4:Y:S01]  /*0110*/  LDG.E R21, desc[UR6][R8.64+0x4] ;  /* 0x0000040608157981 */ /* 0x000f22000c1e1900 */
[----:B------:R-:W-:-:S03]  /*0120*/  IMAD.WIDE R12, R17, 0x4, R8 ;  /* 0x00000004110c7825 */ /* 0x000fc600078e0208 */
[----:B------:R1:W5:Y:S01]  /*0130*/  LDG.E R24, desc[UR6][R8.64] ;  /* 0x0000000608187981 */ /* 0x000362000c1e1900 */
[----:B------:R-:W-:-:S03]  /*0140*/  IMAD.WIDE R10, R17, 0x4, R12 ;  /* 0x00000004110a7825 */ /* 0x000fc600078e020c */
[----:B------:R-:W5:Y:S04]  /*0150*/  LDG.E R18, desc[UR6][R12.64+0x4] ;  /* 0x000004060c127981 */ /* 0x000f68000c1e1900 */
[----:B------:R1:W5:Y:S01]  /*0160*/  LDG.E R23, desc[UR6][R12.64] ;  /* 0x000000060c177981 */ /* 0x000362000c1e1900 */
[----:B------:R-:W-:-:S03]  /*0170*/  IMAD.WIDE R4, R17, 0x4, R10 ;  /* 0x0000000411047825 */ /* 0x000fc600078e020a */
[----:B------:R-:W5:Y:S04]  /*0180*/  LDG.E R22, desc[UR6][R10.64+0x4] ;  /* 0x000004060a167981 */ /* 0x000f68000c1e1900 */
[----:B------:R-:W5:Y:S01]  /*0190*/  LDG.E R26, desc[UR6][R10.64] ;  /* 0x000000060a1a7981 */ /* 0x000f62000c1e1900 */
[----:B0-----:R-:W-:-:S03]  /*01a0*/  IMAD.WIDE R6, R17, 0x4, R4 ;  /* 0x0000000411067825 */ /* 0x001fc600078e0204 */
[----:B------:R-:W5:Y:S04]  /*01b0*/  LDG.E R25, desc[UR6][R4.64+0x4] ;  /* 0x0000040604197981 */ /* 0x000f68000c1e1900 */
[----:B------:R0:W5:Y:S01]  /*01c0*/  LDG.E R28, desc[UR6][R4.64] ;  /* 0x00000006041c7981 */ /* 0x000162000c1e1900 */
[----:B-1----:R-:W-:-:S03]  /*01d0*/  IMAD.WIDE R8, R17, 0x4, R6 ;  /* 0x0000000411087825 */ /* 0x002fc600078e0206 */
[----:B------:R-:W5:Y:S01]  /*01e0*/  LDG.E R27, desc[UR6][R6.64+0x4] ;  /* 0x00000406061b7981 */ /* 0x000f62000c1e1900 */
[----:B------:R-:W-:-:S03]  /*01f0*/  IMAD.WIDE R12, R17, 0x4, R8 ;  /* 0x00000004110c7825 */ /* 0x000fc600078e0208 */
[----:B------:R-:W5:Y:S04]  /*0200*/  LDG.E R29, desc[UR6][R8.64+0x4] ;  /* 0x00000406081d7981 */ /* 0x000f68000c1e1900 */
[----:B------:R-:W5:Y:S04]  /*0210*/  LDG.E R10, desc[UR6][R12.64+0x4] ;  /* 0x000004060c0a7981 */ /* 0x000f68000c1e1900 */
[----:B------:R1:W5:Y:S04]  /*0220*/  LDG.E R6, desc[UR6][R6.64] ;  /* 0x0000000606067981 */ /* 0x000368000c1e1900 */
[----:B------:R-:W5:Y:S04]  /*0230*/  LDG.E R8, desc[UR6][R8.64] ;  /* 0x0000000608087981 */ /* 0x000f68000c1e1900 */
[----:B------:R-:W5:Y:S01]  /*0240*/  LDG.E R11, desc[UR6][R12.64] ;  /* 0x000000060c0b7981 */ /* 0x000f62000c1e1900 */
[----:B0-----:R-:W-:Y:S01]  /*0250*/  IADD3 R4, PT, PT, R16, 0x1, RZ ;  /* 0x0000000110047810 */ /* 0x001fe20007ffe0ff */
[----:B------:R-:W-:-:S04]  /*0260*/  UIADD3 UR4, UPT, UPT, UR4, 0x8, URZ ;  /* 0x0000000804047890 */ /* 0x000fc8000fffe0ff */
[----:B------:R-:W-:Y:S01]  /*0270*/  UISETP.NE.AND UP0, UPT, UR4, 0x2710, UPT ;  /* 0x000027100400788c */ /* 0x000fe2000bf05270 */
[----:B------:R-:W-:Y:S02]  /*0280*/  IMAD R15, R0, 0x10, R15 ;  /* 0x00000010000f7824 */ /* 0x000fe400078e020f */
[----:B--2---:R-:W-:-:S04]  /*0290*/  FMUL R19, R19, R19 ;  /* 0x0000001313137220 */ /* 0x004fc80000400000 */
[----:B---3--:R-:W-:Y:S01]  /*02a0*/  FFMA R19, R20, R20, R19 ;  /* 0x0000001414137223 */ /* 0x008fe20000000013 */
[----:B----4-:R-:W-:-:S04]  /*02b0*/  FMUL R21, R21, R21 ;  /* 0x0000001515157220 */ /* 0x010fc80000400000 */
[----:B------:R-:W-:Y:S01]  /*02c0*/  FSETP.GTU.AND P0, PT, R19, 1, PT ;  /* 0x3f8000001300780b */ /* 0x000fe20003f0c000 */
[----:B-----5:R-:W-:Y:S01]  /*02d0*/  FFMA R21, R24, R24, R21 ;  /* 0x0000001818157223 */ /* 0x020fe20000000015 */
[----:B------:R-:W-:-:S04]  /*02e0*/  FMUL R18, R18, R18 ;  /* 0x0000001212127220 */ /* 0x000fc80000400000 */
[----:B------:R-:W-:Y:S01]  /*02f0*/  FSETP.GTU.AND P1, PT, R21, 1, PT ;  /* 0x3f8000001500780b */ /* 0x000fe20003f2c000 */
[----:B------:R-:W-:-:S06]  /*0300*/  FFMA R18, R23, R23, R18 ;  /* 0x0000001717127223 */ /* 0x000fcc0000000012 */
[----:B------:R-:W-:Y:S02]  /*0310*/  @P0 IMAD.MOV R4, RZ, RZ, R16 ;  /* 0x000000ffff040224 */ /* 0x000fe400078e0210 */
[----:B------:R-:W-:Y:S01]  /*0320*/  FMUL R5, R22, R22 ;  /* 0x0000001616057220 */ /* 0x000fe20000400000 */
[----:B------:R-:W-:-:S03]  /*0330*/  FSETP.GTU.AND P0, PT, R18, 1, PT ;  /* 0x3f8000001200780b */ /* 0x000fc60003f0c000 */
[----:B------:R-:W-:Y:S01]  /*0340*/  FFMA R5, R26, R26, R5 ;  /* 0x0000001a1a057223 */ /* 0x000fe20000000005 */
[----:B-1----:R-:W-:Y:S01]  /*0350*/  IADD3 R7, PT, PT, R4, 0x1, RZ ;  /* 0x0000000104077810 */ /* 0x002fe20007ffe0ff */
[----:B------:R-:W-:Y:S02]  /*0360*/  @P1 IMAD.MOV R7, RZ, RZ, R4 ;  /* 0x000000ffff071224 */ /* 0x000fe400078e0204 */
[----:B------:R-:W-:Y:S01]  /*0370*/  FMUL R25, R25, R25 ;  /* 0x0000001919197220 */ /* 0x000fe20000400000 */
[----:B------:R-:W-:-:S03]  /*0380*/  FSETP.GTU.AND P1, PT, R5, 1, PT ;  /* 0x3f8000000500780b */ /* 0x000fc60003f2c000 */
[----:B------:R-:W-:Y:S01]  /*0390*/  FFMA R25, R28, R28, R25 ;  /* 0x0000001c1c197223 */ /* 0x000fe20000000019 */
[----:B------:R-:W-:Y:S01]  /*03a0*/  IADD3 R4, PT, PT, R7, 0x1, RZ ;  /* 0x0000000107047810 */ /* 0x000fe20007ffe0ff */
[----:B------:R-:W-:Y:S02]  /*03b0*/  @P0 IMAD.MOV R4, RZ, RZ, R7 ;  /* 0x000000ffff040224 */ /* 0x000fe400078e0207 */
[----:B------:R-:W-:Y:S01]  /*03c0*/  FMUL R27, R27, R27 ;  /* 0x0000001b1b1b7220 */ /* 0x000fe20000400000 */
[----:B------:R-:W-:Y:S02]  /*03d0*/  FSETP.GTU.AND P0, PT, R25, 1, PT ;  /* 0x3f8000001900780b */ /* 0x000fe40003f0c000 */
[----:B------:R-:W-:Y:S01]  /*03e0*/  IADD3 R5, PT, PT, R4, 0x1, RZ ;  /* 0x0000000104057810 */ /* 0x000fe20007ffe0ff */
[----:B------:R-:W-:Y:S02]  /*03f0*/  FMUL R29, R29, R29 ;  /* 0x0000001d1d1d7220 */ /* 0x000fe40000400000 */
[----:B------:R-:W-:-:S02]  /*0400*/  @P1 IMAD.MOV R5, RZ, RZ, R4 ;  /* 0x000000ffff051224 */ /* 0x000fc400078e0204 */
[----:B------:R-:W-:-:S05]  /*0410*/  FFMA R27, R6, R6, R27 ;  /* 0x00000006061b7223 */ /* 0x000fca000000001b */
[----:B------:R-:W-:Y:S01]  /*0420*/  FSETP.GTU.AND P1, PT, R27, 1, PT ;  /* 0x3f8000001b00780b */ /* 0x000fe20003f2c000 */
[----:B------:R-:W-:Y:S01]  /*0430*/  FFMA R29, R8, R8, R29 ;  /* 0x00000008081d7223 */ /* 0x000fe2000000001d */
[----:B------:R-:W-:Y:S01]  /*0440*/  FMUL R10, R10, R10 ;  /* 0x0000000a0a0a7220 */ /* 0x000fe20000400000 */
[----:B------:R-:W-:Y:S01]  /*0450*/  IADD3 R4, PT, PT, R5, 0x1, RZ ;  /* 0x0000000105047810 */ /* 0x000fe20007ffe0ff */
[----:B------:R-:W-:Y:S02]  /*0460*/  @P0 IMAD.MOV R4, RZ, RZ, R5 ;  /* 0x000000ffff040224 */ /* 0x000fe400078e0205 */
[----:B------:R-:W-:Y:S01]  /*0470*/  FSETP.GTU.AND P0, PT, R29, 1, PT ;  /* 0x3f8000001d00780b */ /* 0x000fe20003f0c000 */
[----:B------:R-:W-:Y:S02]  /*0480*/  FFMA R10, R11, R11, R10 ;  /* 0x0000000b0b0a7223 */ /* 0x000fe4000000000a */
[----:B------:R-:W-:-:S04]  /*0490*/  IADD3 R5, PT, PT, R4, 0x1, RZ ;  /* 0x0000000104057810 */ /* 0x000fc80007ffe0ff */
[----:B------:R-:W-:Y:S01]  /*04a0*/  @P1 IMAD.MOV R5, RZ, RZ, R4 ;  /* 0x000000ffff051224 */ /* 0x000fe200078e0204 */
[----:B------:R-:W-:-:S04]  /*04b0*/  FSETP.GTU.AND P1, PT, R10, 1, PT ;  /* 0x3f8000000a00780b */ /* 0x000fc80003f2c000 */
[----:B------:R-:W-:Y:S01]  /*04c0*/  IADD3 R4, PT, PT, R5, 0x1, RZ ;  /* 0x0000000105047810 */ /* 0x000fe20007ffe0ff */
[----:B------:R-:W-:-:S05]  /*04d0*/  @P0 IMAD.MOV R4, RZ, RZ, R5 ;  /* 0x000000ffff040224 */ /* 0x000fca00078e0205 */
[----:B------:R-:W-:-:S03]  /*04e0*/  IADD3 R16, PT, PT, R4, 0x1, RZ ;  /* 0x0000000104107810 */ /* 0x000fc60007ffe0ff */
[----:B------:R-:W-:Y:S01]  /*04f0*/  @P1 IADD3 R16, PT, PT, R4, RZ, RZ ;  /* 0x000000ff04101210 */ /* 0x000fe20007ffe0ff */
[----:B------:R-:W-:Y:S06]  /*0500*/  BRA.U UP0, `(.L_x_0) ;  /* 0xfffffff900f07547 */ /* 0x000fec000b83ffff */
[----:B------:R-:W-:Y:S01]  /*0510*/  HFMA2 R2, -RZ, RZ, 6.109375, 2 ;  /* 0x461c4000ff027431 */ /* 0x000fe200000001ff */
[----:B------:R-:W-:Y:S01]  /*0520*/  I2FP.F32.U32 R0, R16 ;  /* 0x0000001000007245 */ /* 0x000fe20000201000 */
[----:B------:R-:W-:Y:S01]  /*0530*/  IMAD.MOV.U32 R3, RZ, RZ, 0x38d1b717 ;  /* 0x38d1b717ff037424 */ /* 0x000fe200078e00ff */
[----:B------:R-:W-:Y:S02]  /*0540*/  BSSY.RECONVERGENT B1, `(.L_x_1) ;  /* 0x000000a000017945 */ /* 0x000fe40003800200 */
[----:B------:R-:W0:Y:S01]  /*0550*/  FCHK P0, R0, 10000 ;  /* 0x461c400000007902 */ /* 0x000e220000000000 */
[----:B------:R-:W-:-:S04]  /*0560*/  FFMA R2, R3, -R2, 1 ;  /* 0x3f80000003027423 */ /* 0x000fc80000000802 */
[----:B------:R-:W-:-:S04]  /*0570*/  FFMA R3, R2, R3, 9.9999997473787516356e-05 ;  /* 0x38d1b71702037423 */ /* 0x000fc80000000003 */
[----:B------:R-:W-:-:S04]  /*0580*/  FFMA R2, R0, R3, RZ ;  /* 0x0000000300027223 */ /* 0x000fc800000000ff */
[----:B------:R-:W-:-:S04]  /*0590*/  FFMA R4, R2, -10000, R0 ;  /* 0xc61c400002047823 */ /* 0x000fc80000000000 */
[----:B------:R-:W-:Y:S01]  /*05a0*/  FFMA R5, R3, R4, R2 ;  /* 0x0000000403057223 */ /* 0x000fe20000000002 */
[----:B0-----:R-:W-:Y:S06]  /*05b0*/  @!P0 BRA `(.L_x_2) ;  /* 0x0000000000088947 */ /* 0x001fec0003800000 */
[----:B------:R-:W-:-:S07]  /*05c0*/  MOV R2, 0x5e0 ;  /* 0x000005e000027802 */ /* 0x000fce0000000f00 */
[----:B------:R-:W-:Y:S05]  /*05d0*/  CALL.REL.NOINC `($__internal_0_$__cuda_sm3x_div_rn_noftz_f32_slowpath) ;  /* 0x0000000000147944 */ /* 0x000fea0003c00000 */
.L_x_2:
[----:B------:R-:W-:Y:S05]  /*05e0*/  BSYNC.RECONVERGENT B1 ;  /* 0x0000000000017941 */ /* 0x000fea0003800200 */
.L_x_1:
[----:B------:R-:W0:Y:S02]  /*05f0*/  LDC.64 R2, c[0x0][0x380] ;  /* 0x0000e000ff027b82 */ /* 0x000e240000000a00 */
[----:B0-----:R-:W-:-:S05]  /*0600*/  IMAD.WIDE R14, R14, 0x4, R2 ;  /* 0x000000040e0e7825 */ /* 0x001fca00078e0202 */
[----:B------:R-:W-:Y:S01]  /*0610*/  STG.E desc[UR6][R14.64], R5 ;  /* 0x000000050e007986 */ /* 0x000fe2000c101906 */
[----:B------:R-:W-:Y:S05]  /*0620*/  EXIT ;  /* 0x000000000000794d */ /* 0x000fea0003800000 */
        .weak           $__internal_0_$__cuda_sm3x_div_rn_noftz_f32_slowpath
        .type           $__internal_0_$__cuda_sm3x_div_rn_noftz_f32_slowpath,@function
        .size           $__internal_0_$__cuda_sm3x_div_rn_noftz_f32_slowpath,(.L_x_16 - $__internal_0_$__cuda_sm3x_div_rn_noftz_f32_slowpath)
$__internal_0_$__cuda_sm3x_div_rn_noftz_f32_slowpath:
[----:B------:R-:W-:Y:S01]  /*0630*/  SHF.R.U32.HI R3, RZ, 0x17, R0 ;  /* 0x00000017ff037819 */ /* 0x000fe20000011600 */
[----:B------:R-:W-:Y:S04]  /*0640*/  BSSY.RECONVERGENT B0, `(.L_x_3) ;  /* 0x000005c000007945 */ /* 0x000fe80003800200 */
[----:B------:R-:W-:Y:S01]  /*0650*/  BSSY.RELIABLE B2, `(.L_x_4) ;  /* 0x000001a000027945 */ /* 0x000fe20003800100 */
[----:B------:R-:W-:Y:S02]  /*0660*/  LOP3.LUT R5, R3, 0xff, RZ, 0xc0, !PT ;  /* 0x000000ff03057812 */ /* 0x000fe400078ec0ff */
[----:B------:R-:W-:-:S03]  /*0670*/  MOV R3, R0 ;  /* 0x0000000000037202 */ /* 0x000fc60000000f00 */
[----:B------:R-:W-:-:S05]  /*0680*/  VIADD R6, R5, 0xffffffff ;  /* 0xffffffff05067836 */ /* 0x000fca0000000000 */
[----:B------:R-:W-:-:S13]  /*0690*/  ISETP.GT.U32.OR P0, PT, R6, 0xfd, !PT ;  /* 0x000000fd0600780c */ /* 0x000fda0007f04470 */
[----:B------:R-:W-:Y:S01]  /*06a0*/  @!P0 IMAD.MOV.U32 R4, RZ, RZ, RZ ;  /* 0x000000ffff048224 */ /* 0x000fe200078e00ff */
[----:B------:R-:W-:Y:S06]  /*06b0*/  @!P0 BRA `(.L_x_5) ;  /* 0x00000000004c8947 */ /* 0x000fec0003800000 */
[----:B------:R-:W-:-:S13]  /*06c0*/  FSETP.GTU.FTZ.AND P0, PT, |R0|, +INF , PT ;  /* 0x7f8000000000780b */ /* 0x000fda0003f1c200 */
[----:B------:R-:W-:Y:S05]  /*06d0*/  @P0 BREAK.RELIABLE B2 ;  /* 0x0000000000020942 */ /* 0x000fea0003800100 */
[----:B------:R-:W-:Y:S05]  /*06e0*/  @P0 BRA `(.L_x_6) ;  /* 0x0000000400400947 */ /* 0x000fea0003800000 */
[----:B------:R-:W-:-:S05]  /*06f0*/  HFMA2 R4, -RZ, RZ, 6.109375, 2 ;  /* 0x461c4000ff047431 */ /* 0x000fca00000001ff */
[----:B------:R-:W-:-:S13]  /*0700*/  LOP3.LUT P0, RZ, R4, 0x7fffffff, R3, 0xc8, !PT ;  /* 0x7fffffff04ff7812 */ /* 0x000fda000780c803 */
[----:B------:R-:W-:Y:S05]  /*0710*/  @!P0 BREAK.RELIABLE B2 ;  /* 0x0000000000028942 */ /* 0x000fea0003800100 */
[----:B------:R-:W-:Y:S05]  /*0720*/  @!P0 BRA `(.L_x_7) ;  /* 0x0000000400288947 */ /* 0x000fea0003800000 */
[----:B------:R-:W-:-:S13]  /*0730*/  LOP3.LUT P0, RZ, R3, 0x7fffffff, RZ, 0xc0, !PT ;  /* 0x7fffffff03ff7812 */ /* 0x000fda000780c0ff */
[----:B------:R-:W-:Y:S05]  /*0740*/  @!P0 BREAK.RELIABLE B2 ;  /* 0x0000000000028942 */ /* 0x000fea0003800100 */
[----:B------:R-:W-:Y:S05]  /*0750*/  @!P0 BRA `(.L_x_8) ;  /* 0x0000000400148947 */ /* 0x000fea0003800000 */
[----:B------:R-:W-:Y:S02]  /*0760*/  FSETP.NEU.FTZ.AND P1, PT, |R0|, +INF , PT ;  /* 0x7f8000000000780b */ /* 0x000fe40003f3d200 */
[----:B------:R-:W-:-:S04]  /*0770*/  LOP3.LUT P0, RZ, R4, 0x7fffffff, RZ, 0xc0, !PT ;  /* 0x7fffffff04ff7812 */ /* 0x000fc8000780c0ff */
[----:B------:R-:W-:-:S13]  /*0780*/  PLOP3.LUT P0, PT, P1, P0, PT, 0x2f, 0xf2 ;  /* 0x0000000000f2781c */ /* 0x000fda0000f00577 */
[----:B------:R-:W-:Y:S05]  /*0790*/  @P0 BREAK.RELIABLE B2 ;  /* 0x0000000000020942 */ /* 0x000fea0003800100 */
[----:B------:R-:W-:Y:S05]  /*07a0*/  @P0 BRA `(.L_x_9) ;  /* 0x0000000000f40947 */ /* 0x000fea0003800000 */
[----:B------:R-:W-:-:S13]  /*07b0*/  ISETP.GE.AND P0, PT, R6, RZ, PT ;  /* 0x000000ff0600720c */ /* 0x000fda0003f06270 */
[----:B------:R-:W-:Y:S02]  /*07c0*/  @P0 IMAD.MOV.U32 R4, RZ, RZ, RZ ;  /* 0x000000ffff040224 */ /* 0x000fe400078e00ff */
[----:B------:R-:W-:Y:S01]  /*07d0*/  @!P0 FFMA R3, R0, 1.84467440737095516160e+19, RZ ;  /* 0x5f80000000038823 */ /* 0x000fe200000000ff */
[----:B------:R-:W-:-:S07]  /*07e0*/  @!P0 MOV R4, 0xffffffc0 ;  /* 0xffffffc000048802 */ /* 0x000fce0000000f00 */
.L_x_5:
[----:B------:R-:W-:Y:S05]  /*07f0*/  BSYNC.RELIABLE B2 ;  /* 0x0000000000027941 */ /* 0x000fea0003800100 */
.L_x_4:
[----:B------:R-:W-:Y:S01]  /*0800*/  UMOV UR4, 0x461c4000 ;  /* 0x461c400000047882 */ /* 0x000fe20000000000 */
[----:B------:R-:W-:Y:S01]  /*0810*/  VIADD R5, R5, 0xffffff81 ;  /* 0xffffff8105057836 */ /* 0x000fe20000000000 */
[----:B------:R-:W-:Y:S01]  /*0820*/  UIADD3 UR4, UPT, UPT, UR4, -0x6800000, URZ ;  /* 0xf980000004047890 */ /* 0x000fe2000fffe0ff */
[----:B------:R-:W-:Y:S02]  /*0830*/  BSSY.RECONVERGENT B2, `(.L_x_10) ;  /* 0x0000033000027945 */ /* 0x000fe40003800200 */
[----:B------:R-:W-:Y:S01]  /*0840*/  IMAD R0, R5, -0x800000, R3 ;  /* 0xff80000005007824 */ /* 0x000fe200078e0203 */
[----:B------:R-:W-:Y:S02]  /*0850*/  IADD3 R4, PT, PT, R4, -0xd, R5 ;  /* 0xfffffff304047810 */ /* 0x000fe40007ffe005 */
[----:B------:R-:W-:-:S03]  /*0860*/  FADD.FTZ R7, -RZ, -UR4 ;  /* 0x80000004ff077e21 */ /* 0x000fc60008010100 */
[----:B------:R-:W0:Y:S02]  /*0870*/  MUFU.RCP R6, UR4 ;  /* 0x0000000400067d08 */ /* 0x000e240008001000 */
[----:B0-----:R-:W-:-:S04]  /*0880*/  FFMA R9, R6, R7, 1 ;  /* 0x3f80000006097423 */ /* 0x001fc80000000007 */
[----:B------:R-:W-:-:S04]  /*0890*/  FFMA R9, R6, R9, R6 ;  /* 0x0000000906097223 */ /* 0x000fc80000000006 */
[----:B------:R-:W-:-:S04]  /*08a0*/  FFMA R6, R0, R9, RZ ;  /* 0x0000000900067223 */ /* 0x000fc800000000ff */
[----:B------:R-:W-:-:S04]  /*08b0*/  FFMA R3, R7, R6, R0 ;  /* 0x0000000607037223 */ /* 0x000fc80000000000 */
[----:B------:R-:W-:-:S04]  /*08c0*/  FFMA R6, R9, R3, R6 ;  /* 0x0000000309067223 */ /* 0x000fc80000000006 */
[----:B------:R-:W-:-:S04]  /*08d0*/  FFMA R7, R7, R6, R0 ;  /* 0x0000000607077223 */ /* 0x000fc80000000000 */
[----:B------:R-:W-:-:S05]  /*08e0*/  FFMA R3, R9, R7, R6 ;  /* 0x0000000709037223 */ /* 0x000fca0000000006 */
[----:B------:R-:W-:-:S04]  /*08f0*/  SHF.R.U32.HI R0, RZ, 0x17, R3 ;  /* 0x00000017ff007819 */ /* 0x000fc80000011603 */
[----:B------:R-:W-:-:S04]  /*0900*/  LOP3.LUT R0, R0, 0xff, RZ, 0xc0, !PT ;  /* 0x000000ff00007812 */ /* 0x000fc800078ec0ff */
[----:B------:R-:W-:-:S05]  /*0910*/  IADD3 R8, PT, PT, R0, R4, RZ ;  /* 0x0000000400087210 */ /* 0x000fca0007ffe0ff */
[----:B------:R-:W-:-:S05]  /*0920*/  VIADD R0, R8, 0xffffffff ;  /* 0xffffffff08007836 */ /* 0x000fca0000000000 */
[----:B------:R-:W-:-:S13]  /*0930*/  ISETP.GE.U32.AND P0, PT, R0, 0xfe, PT ;  /* 0x000000fe0000780c */ /* 0x000fda0003f06070 */
[----:B------:R-:W-:Y:S05]  /*0940*/  @!P0 BRA `(.L_x_11) ;  /* 0x0000000000808947 */ /* 0x000fea0003800000 */
[----:B------:R-:W-:-:S13]  /*0950*/  ISETP.GT.AND P0, PT, R8, 0xfe, PT ;  /* 0x000000fe0800780c */ /* 0x000fda0003f04270 */
[----:B------:R-:W-:Y:S05]  /*0960*/  @P0 BRA `(.L_x_12) ;  /* 0x00000000006c0947 */ /* 0x000fea0003800000 */
[----:B------:R-:W-:-:S13]  /*0970*/  ISETP.GE.AND P0, PT, R8, 0x1, PT ;  /* 0x000000010800780c */ /* 0x000fda0003f06270 */
[----:B------:R-:W-:Y:S05]  /*0980*/  @P0 BRA `(.L_x_13) ;  /* 0x0000000000740947 */ /* 0x000fea0003800000 */
[----:B------:R-:W-:Y:S02]  /*0990*/  ISETP.GE.AND P0, PT, R8, -0x18, PT ;  /* 0xffffffe80800780c */ /* 0x000fe40003f06270 */
[----:B------:R-:W-:-:S11]  /*09a0*/  LOP3.LUT R3, R3, 0x80000000, RZ, 0xc0, !PT ;  /* 0x8000000003037812 */ /* 0x000fd600078ec0ff */
[----:B------:R-:W-:Y:S05]  /*09b0*/  @!P0 BRA `(.L_x_13) ;  /* 0x0000000000688947 */ /* 0x000fea0003800000 */
[CCC-:B------:R-:W-:Y:S01]  /*09c0*/  FFMA.RZ R0, R9.reuse, R7.reuse, R6.reuse ;  /* 0x0000000709007223 */ /* 0x1c0fe2000000c006 */
[C---:B------:R-:W-:Y:S02]  /*09d0*/  IADD3 R5, PT, PT, R8.reuse, 0x20, RZ ;  /* 0x0000002008057810 */ /* 0x040fe40007ffe0ff */
[----:B------:R-:W-:Y:S02]  /*09e0*/  ISETP.NE.AND P2, PT, R8, RZ, PT ;  /* 0x000000ff0800720c */ /* 0x000fe40003f45270 */
[----:B------:R-:W-:Y:S01]  /*09f0*/  LOP3.LUT R4, R0, 0x7fffff, RZ, 0xc0, !PT ;  /* 0x007fffff00047812 */ /* 0x000fe200078ec0ff */
[CCC-:B------:R-:W-:Y:S01]  /*0a00*/  FFMA.RP R0, R9.reuse, R7.reuse, R6.reuse ;  /* 0x0000000709007223 */ /* 0x1c0fe20000008006 */
[----:B------:R-:W-:Y:S01]  /*0a10*/  FFMA.RM R9, R9, R7, R6 ;  /* 0x0000000709097223 */ /* 0x000fe20000004006 */
[----:B------:R-:W-:Y:S01]  /*0a20*/  IMAD.MOV R7, RZ, RZ, -R8 ;  /* 0x000000ffff077224 */ /* 0x000fe200078e0a08 */
[----:B------:R-:W-:Y:S02]  /*0a30*/  LOP3.LUT R4, R4, 0x800000, RZ, 0xfc, !PT ;  /* 0x0080000004047812 */ /* 0x000fe400078efcff */
[----:B------:R-:W-:-:S02]  /*0a40*/  ISETP.NE.AND P1, PT, R8, RZ, PT ;  /* 0x000000ff0800720c */ /* 0x000fc40003f25270 */
[----:B------:R-:W-:Y:S02]  /*0a50*/  SHF.L.U32 R5, R4, R5, RZ ;  /* 0x0000000504057219 */ /* 0x000fe400000006ff */
[----:B------:R-:W-:Y:S02]  /*0a60*/  FSETP.NEU.FTZ.AND P0, PT, R0, R9, PT ;  /* 0x000000090000720b */ /* 0x000fe40003f1d000 */
[----:B------:R-:W-:Y:S02]  /*0a70*/  SEL R7, R7, RZ, P2 ;  /* 0x000000ff07077207 */ /* 0x000fe40001000000 */
[----:B------:R-:W-:Y:S02]  /*0a80*/  ISETP.NE.AND P1, PT, R5, RZ, P1 ;  /* 0x000000ff0500720c */ /* 0x000fe40000f25270 */
[----:B------:R-:W-:Y:S02]  /*0a90*/  SHF.R.U32.HI R7, RZ, R7, R4 ;  /* 0x00000007ff077219 */ /* 0x000fe40000011604 */
[----:B------:R-:W-:-:S02]  /*0aa0*/  PLOP3.LUT P0, PT, P0, P1, PT, 0xf8, 0x8f ;  /* 0x00000000008f781c */ /* 0x000fc40000703f70 */
[----:B------:R-:W-:Y:S02]  /*0ab0*/  SHF.R.U32.HI R5, RZ, 0x1, R7 ;  /* 0x00000001ff057819 */ /* 0x000fe40000011607 */
[----:B------:R-:W-:-:S04]  /*0ac0*/  SEL R0, RZ, 0x1, !P0 ;  /* 0x00000001ff007807 */ /* 0x000fc80004000000 */
[----:B------:R-:W-:-:S04]  /*0ad0*/  LOP3.LUT R0, R0, 0x1, R5, 0xf8, !PT ;  /* 0x0000000100007812 */ /* 0x000fc800078ef805 */
[----:B------:R-:W-:-:S04]  /*0ae0*/  LOP3.LUT R0, R0, R7, RZ, 0xc0, !PT ;  /* 0x0000000700007212 */ /* 0x000fc800078ec0ff */
[----:B------:R-:W-:-:S04]  /*0af0*/  IADD3 R0, PT, PT, R5, R0, RZ ;  /* 0x0000000005007210 */ /* 0x000fc80007ffe0ff */
[----:B------:R-:W-:Y:S01]  /*0b00*/  LOP3.LUT R3, R0, R3, RZ, 0xfc, !PT ;  /* 0x0000000300037212 */ /* 0x000fe200078efcff */
[----:B------:R-:W-:Y:S06]  /*0b10*/  BRA `(.L_x_13) ;  /* 0x0000000000107947 */ /* 0x000fec0003800000 */
.L_x_12:
[----:B------:R-:W-:-:S04]  /*0b20*/  LOP3.LUT R3, R3, 0x80000000, RZ, 0xc0, !PT ;  /* 0x8000000003037812 */ /* 0x000fc800078ec0ff */
[----:B------:R-:W-:Y:S01]  /*0b30*/  LOP3.LUT R3, R3, 0x7f800000, RZ, 0xfc, !PT ;  /* 0x7f80000003037812 */ /* 0x000fe200078efcff */
[----:B------:R-:W-:Y:S06]  /*0b40*/  BRA `(.L_x_13) ;  /* 0x0000000000047947 */ /* 0x000fec0003800000 */
.L_x_11:
[----:B------:R-:W-:-:S07]  /*0b50*/  IMAD R3, R4, 0x800000, R3 ;  /* 0x0080000004037824 */ /* 0x000fce00078e0203 */
.L_x_13:
[----:B------:R-:W-:Y:S05]  /*0b60*/  BSYNC.RECONVERGENT B2 ;  /* 0x0000000000027941 */ /* 0x000fea0003800200 */
.L_x_10:
[----:B------:R-:W-:Y:S05]  /*0b70*/  BRA `(.L_x_14) ;  /* 0x0000000000207947 */ /* 0x000fea0003800000 */
.L_x_9:
[----:B------:R-:W-:-:S04]  /*0b80*/  LOP3.LUT R3, R4, 0x80000000, R3, 0x48, !PT ;  /* 0x8000000004037812 */ /* 0x000fc800078e4803 */
[----:B------:R-:W-:Y:S01]  /*0b90*/  LOP3.LUT R3, R3, 0x7f800000, RZ, 0xfc, !PT ;  /* 0x7f80000003037812 */ /* 0x000fe200078efcff */
[----:B------:R-:W-:Y:S06]  /*0ba0*/  BRA `(.L_x_14) ;  /* 0x0000000000147947 */ /* 0x000fec0003800000 */
.L_x_8:
[----:B------:R-:W-:Y:S01]  /*0bb0*/  LOP3.LUT R3, R4, 0x80000000, R3, 0x48, !PT ;  /* 0x8000000004037812 */ /* 0x000fe200078e4803 */
[----:B------:R-:W-:Y:S06]  /*0bc0*/  BRA `(.L_x_14) ;  /* 0x00000000000c7947 */ /* 0x000fec0003800000 */
.L_x_7:
[----:B------:R-:W0:Y:S01]  /*0bd0*/  MUFU.RSQ R3, -QNAN ;  /* 0xffc0000000037908 */ /* 0x000e220000001400 */
[----:B------:R-:W-:Y:S05]  /*0be0*/  BRA `(.L_x_14) ;  /* 0x0000000000047947 */ /* 0x000fea0003800000 */
.L_x_6:
[----:B------:R-:W-:-:S07]  /*0bf0*/  FADD.FTZ R3, R0, 10000 ;  /* 0x461c400000037421 */ /* 0x000fce0000010000 */
.L_x_14:
[----:B------:R-:W-:Y:S05]  /*0c00*/  BSYNC.RECONVERGENT B0 ;  /* 0x0000000000007941 */ /* 0x000fea0003800200 */
.L_x_3:
[----:B0-----:R-:W-:Y:S01]  /*0c10*/  MOV R5, R3 ;  /* 0x0000000300057202 */ /* 0x001fe20000000f00 */
[----:B------:R-:W-:-:S04]  /*0c20*/  IMAD.MOV.U32 R3, RZ, RZ, 0x0 ;  /* 0x00000000ff037424 */ /* 0x000fc800078e00ff */
[----:B------:R-:W-:Y:S05]  /*0c30*/  RET.REL.NODEC R2 `(_Z10compute_piPfS_) ;  /* 0xfffffff002f07950 */ /* 0x000fea0003c3ffff */
.L_x_15:
[----:B------:R-:W-:-:S00]  /*0c40*/  BRA `(.L_x_15) ;  /* 0xfffffffc00fc7947 */ /* 0x000fc0000383ffff */
[----:B------:R-:W-:-:S00]  /*0c50*/  NOP ;  /* 0x0000000000007918 */ /* 0x000fc00000000000 */
        /* <DEDUP_REMOVED lines=10> */
.L_x_16:


//--------------------- .nv.shared.reserved.0     --------------------------
	.section	.nv.shared.reserved.0,"aw",@nobits
	.weak		__nv_reservedSMEM_offset_0_alias
	.size		__nv_reservedSMEM_offset_0_alias, 0, 64
	.other		__nv_reservedSMEM_offset_0_alias,@"STO_CUDA_RESERVED_SHARED STV_DEFAULT"
__nv_reservedSMEM_offset_0_alias:
	.zero		0
	.zero		64


//--------------------- .nv.constant0._Z10compute_piPfS_ --------------------------
	.section	.nv.constant0._Z10compute_piPfS_,"a",@progbits
	.sectionflags	@""
	.align	4
.nv.constant0._Z10compute_piPfS_:
	.zero		912


//--------------------- SYMBOLS --------------------------

	.type		.nv.reservedSmem.offset0,@object
	.size		.nv.reservedSmem.offset0,0x4
